	.headerflags	@"EF_CUDA_TEXMODE_UNIFIED EF_CUDA_64BIT_ADDRESS EF_CUDA_ACCELERATORS EF_CUDA_SM90 EF_CUDA_VIRTUAL_SM(EF_CUDA_SM90)"
	.elftype	@"ET_EXEC"


//--------------------- .nv.info                  --------------------------
	.section	.nv.info,"",@"SHT_CUDA_INFO"
	.align	4


	//----- nvinfo : EIATTR_REGCOUNT
	.align		4
        /*0000*/ 	.byte	0x04, 0x2f
        /*0002*/ 	.short	(.L_1 - .L_0)
	.align		4
.L_0:
        /*0004*/ 	.word	index@(triton_poi_fused_convolution_9)
        /*0008*/ 	.word	0x0000000c


	//----- nvinfo : EIATTR_MIN_STACK_SIZE
	.align		4
.L_1:
        /*000c*/ 	.byte	0x04, 0x12
        /*000e*/ 	.short	(.L_3 - .L_2)
	.align		4
.L_2:
        /*0010*/ 	.word	index@(triton_poi_fused_convolution_9)
        /*0014*/ 	.word	0x00000000


	//----- nvinfo : EIATTR_FRAME_SIZE
	.align		4
.L_3:
        /*0018*/ 	.byte	0x04, 0x11
        /*001a*/ 	.short	(.L_5 - .L_4)
	.align		4
.L_4:
        /*001c*/ 	.word	index@(triton_poi_fused_convolution_9)
        /*0020*/ 	.word	0x00000000


	//----- nvinfo : EIATTR_MIN_STACK_SIZE
	.align		4
.L_5:
        /*0024*/ 	.byte	0x04, 0x12
        /*0026*/ 	.short	(.L_7 - .L_6)
	.align		4
.L_6:
        /*0028*/ 	.word	index@(triton_poi_fused_convolution_9)
        /*002c*/ 	.word	0x00000000
.L_7:


//--------------------- .nv.info.triton_poi_fused_convolution_9 --------------------------
	.section	.nv.info.triton_poi_fused_convolution_9,"",@"SHT_CUDA_INFO"
	.sectionflags	@""
	.align	4


	//----- nvinfo : EIATTR_CUDA_API_VERSION
	.align		4
        /*0000*/ 	.byte	0x04, 0x37
        /*0002*/ 	.short	(.L_9 - .L_8)
.L_8:
        /*0004*/ 	.word	0x0000007c


	//----- nvinfo : EIATTR_KPARAM_INFO
	.align		4
.L_9:
        /*0008*/ 	.byte	0x04, 0x17
        /*000a*/ 	.short	(.L_11 - .L_10)
.L_10:
        /*000c*/ 	.word	0x00000000
        /*0010*/ 	.short	0x0002
        /*0012*/ 	.short	0x0010
        /*0014*/ 	.byte	0x00, 0xf0, 0x11, 0x00


	//----- nvinfo : EIATTR_KPARAM_INFO
	.align		4
.L_11:
        /*0018*/ 	.byte	0x04, 0x17
        /*001a*/ 	.short	(.L_13 - .L_12)
.L_12:
        /*001c*/ 	.word	0x00000000
        /*0020*/ 	.short	0x0001
        /*0022*/ 	.short	0x0008
        /*0024*/ 	.byte	0x00, 0xf4, 0x21, 0x00


	//----- nvinfo : EIATTR_KPARAM_INFO
	.align		4
.L_13:
        /*0028*/ 	.byte	0x04, 0x17
        /*002a*/ 	.short	(.L_15 - .L_14)
.L_14:
        /*002c*/ 	.word	0x00000000
        /*0030*/ 	.short	0x0000
        /*0032*/ 	.short	0x0000
        /*0034*/ 	.byte	0x00, 0xf4, 0x21, 0x00


	//----- nvinfo : EIATTR_SPARSE_MMA_MASK
	.align		4
.L_15:
        /*0038*/ 	.byte	0x03, 0x50
        /*003a*/ 	.short	0x0000


	//----- nvinfo : EIATTR_MAXREG_COUNT
	.align		4
        /*003c*/ 	.byte	0x03, 0x1b
        /*003e*/ 	.short	0x00ff


	//----- nvinfo : EIATTR_EXIT_INSTR_OFFSETS
	.align		4
        /*0040*/ 	.byte	0x04, 0x1c
        /*0042*/ 	.short	(.L_17 - .L_16)


	//   ....[0]....
.L_16:
        /*0044*/ 	.word	0x00000150


	//----- nvinfo : EIATTR_REQNTID
	.align		4
.L_17:
        /*0048*/ 	.byte	0x04, 0x10
        /*004a*/ 	.short	(.L_19 - .L_18)
.L_18:
        /*004c*/ 	.word	0x00000080
        /*0050*/ 	.word	0x00000001
        /*0054*/ 	.word	0x00000001


	//----- nvinfo : EIATTR_CBANK_PARAM_SIZE
	.align		4
.L_19:
        /*0058*/ 	.byte	0x03, 0x19
        /*005a*/ 	.short	0x0014


	//----- nvinfo : EIATTR_PARAM_CBANK
	.align		4
        /*005c*/ 	.byte	0x04, 0x0a
        /*005e*/ 	.short	(.L_21 - .L_20)
	.align		4
.L_20:
        /*0060*/ 	.word	index@(.nv.constant0.triton_poi_fused_convolution_9)
        /*0064*/ 	.short	0x0210
        /*0066*/ 	.short	0x0014


	//----- nvinfo : EIATTR_SW_WAR
	.align		4
.L_21:
        /*0068*/ 	.byte	0x04, 0x36
        /*006a*/ 	.short	(.L_23 - .L_22)
.L_22:
        /*006c*/ 	.word	0x00000008
.L_23:


//--------------------- .nv.callgraph             --------------------------
	.section	.nv.callgraph,"",@"SHT_CUDA_CALLGRAPH"
	.align	4
	.sectionentsize	8
	.align		4
        /*0000*/ 	.word	0x00000000
	.align		4
        /*0004*/ 	.word	0xffffffff
	.align		4
        /*0008*/ 	.word	0x00000000
	.align		4
        /*000c*/ 	.word	0xfffffffe
	.align		4
        /*0010*/ 	.word	0x00000000
	.align		4
        /*0014*/ 	.word	0xfffffffd
	.align		4
        /*0018*/ 	.word	0x00000000
	.align		4
        /*001c*/ 	.word	0xfffffffc


//--------------------- .text.triton_poi_fused_convolution_9 --------------------------
	.section	.text.triton_poi_fused_convolution_9,"ax",@progbits
	.align	128
        .global         triton_poi_fused_convolution_9
        .type           triton_poi_fused_convolution_9,@function
        .size           triton_poi_fused_convolution_9,(.L_x_1 - triton_poi_fused_convolution_9)
        .other          triton_poi_fused_convolution_9,@"STO_CUDA_ENTRY STV_DEFAULT"
triton_poi_fused_convolution_9:
.text.triton_poi_fused_convolution_9:
[----:B------:R-:W-:Y:S01]  /*0000*/  LDC R1, c[0x0][0x28] ;  /* 0x00000a00ff017b82 */ /* 0x000fe20000000800 */
[----:B------:R-:W1:Y:S07]  /*0010*/  S2R R0, SR_TID.X ;  /* 0x0000000000007919 */ /* 0x000e6e0000002100 */
[----:B------:R-:W2:Y:S01]  /*0020*/  LDC.64 R4, c[0x0][0x218] ;  /* 0x00008600ff047b82 */ /* 0x000ea20000000a00 */
[----:B------:R-:W-:Y:S01]  /*0030*/  ULDC.64 UR4, c[0x0][0x208] ;  /* 0x0000820000047ab9 */ /* 0x000fe20000000a00 */
[----:B------:R-:W3:Y:S06]  /*0040*/  S2R R7, SR_CTAID.X ;  /* 0x0000000000077919 */ /* 0x000eec0000002500 */
[----:B------:R-:W4:Y:S01]  /*0050*/  LDC.64 R2, c[0x0][0x210] ;  /* 0x00008400ff027b82 */ /* 0x000f220000000a00 */
[----:B-1----:R-:W-:Y:S01]  /*0060*/  IMAD.SHL.U32 R0, R0, 0x2, RZ ;  /* 0x0000000200007824 */ /* 0x002fe200078e00ff */
[----:B---3--:R-:W-:-:S04]  /*0070*/  SHF.R.S32.HI R6, RZ, 0x17, R7 ;  /* 0x00000017ff067819 */ /* 0x008fc80000011407 */
[----:B------:R-:W-:-:S04]  /*0080*/  LOP3.LUT R0, R0, 0xfe, RZ, 0xc0, !PT ;  /* 0x000000fe00007812 */ /* 0x000fc800078ec0ff */
[----:B------:R-:W-:Y:S02]  /*0090*/  LEA R7, R7, R0, 0x8 ;  /* 0x0000000007077211 */ /* 0x000fe400078e40ff */
[----:B------:R-:W-:-:S03]  /*00a0*/  SGXT R0, R6, 0x1 ;  /* 0x000000010600781a */ /* 0x000fc60000000200 */
[----:B----4-:R-:W-:Y:S01]  /*00b0*/  IMAD.WIDE R2, R7, 0x4, R2 ;  /* 0x0000000407027825 */ /* 0x010fe200078e0202 */
[----:B------:R-:W-:-:S04]  /*00c0*/  LEA.HI R0, R0, R7, RZ, 0x5 ;  /* 0x0000000700007211 */ /* 0x000fc800078f28ff */
[----:B------:R-:W-:-:S05]  /*00d0*/  LOP3.LUT R0, R0, 0xffffffe0, RZ, 0xc0, !PT ;  /* 0xffffffe000007812 */ /* 0x000fca00078ec0ff */
[----:B------:R-:W-:Y:S02]  /*00e0*/  IMAD.IADD R9, R7, 0x1, -R0 ;  /* 0x0000000107097824 */ /* 0x000fe400078e0a00 */
[----:B------:R-:W3:Y:S02]  /*00f0*/  LDG.E.64 R6, desc[UR4][R2.64] ;  /* 0x0000000402067981 */ /* 0x000ee4000c1e1b00 */
[----:B--2---:R-:W-:-:S06]  /*0100*/  IMAD.WIDE R4, R9, 0x4, R4 ;  /* 0x0000000409047825 */ /* 0x004fcc00078e0204 */
[----:B------:R-:W3:Y:S02]  /*0110*/  LDG.E.EL.64 R4, desc[UR4][R4.64] ;  /* 0x0000000404047981 */ /* 0x000ee4000c2e1b00 */
[----:B---3--:R-:W-:Y:S01]  /*0120*/  FADD R6, R6, R4 ;  /* 0x0000000406067221 */ /* 0x008fe20000000000 */
[----:B------:R-:W-:-:S05]  /*0130*/  FADD R7, R7, R5 ;  /* 0x0000000507077221 */ /* 0x000fca0000000000 */
[----:B------:R-:W-:Y:S01]  /*0140*/  STG.E.64 desc[UR4][R2.64], R6 ;  /* 0x0000000602007986 */ /* 0x000fe2000c101b04 */
[----:B------:R-:W-:Y:S05]  /*0150*/  EXIT ;  /* 0x000000000000794d */ /* 0x000fea0003800000 */
.L_x_0:
[----:B------:R-:W-:-:S00]  /*0160*/  BRA `(.L_x_0) ;  /* 0xfffffffc00fc7947 */ /* 0x000fc0000383ffff */
[----:B------:R-:W-:-:S00]  /*0170*/  NOP ;  /* 0x0000000000007918 */ /* 0x000fc00000000000 */
        /* <DEDUP_REMOVED lines=8> */
.L_x_1:


//--------------------- .nv.constant0.triton_poi_fused_convolution_9 --------------------------
	.section	.nv.constant0.triton_poi_fused_convolution_9,"a",@progbits
	.sectionflags	@""
	.align	4
.nv.constant0.triton_poi_fused_convolution_9:
	.zero		548
